//
// Generated by NVIDIA NVVM Compiler
//
// Compiler Build ID: CL-36424714
// Cuda compilation tools, release 13.0, V13.0.88
// Based on NVVM 20.0.0
//

.version 9.0
.target sm_100
.address_size 64

	// .globl	_Z10add_kernelPdS_S_i

.visible .entry _Z10add_kernelPdS_S_i(
	.param .u64 .ptr .align 1 _Z10add_kernelPdS_S_i_param_0,
	.param .u64 .ptr .align 1 _Z10add_kernelPdS_S_i_param_1,
	.param .u64 .ptr .align 1 _Z10add_kernelPdS_S_i_param_2,
	.param .u32 _Z10add_kernelPdS_S_i_param_3
)
{
	.reg .pred 	%p<2>;
	.reg .b32 	%r<6>;
	.reg .b64 	%rd<11>;
	.reg .b64 	%fd<4>;

	ld.param.u64 	%rd1, [_Z10add_kernelPdS_S_i_param_0];
	ld.param.u64 	%rd2, [_Z10add_kernelPdS_S_i_param_1];
	ld.param.u64 	%rd3, [_Z10add_kernelPdS_S_i_param_2];
	ld.param.u32 	%r2, [_Z10add_kernelPdS_S_i_param_3];
	mov.u32 	%r3, %ctaid.x;
	mov.u32 	%r4, %ntid.x;
	mov.u32 	%r5, %tid.x;
	mad.lo.s32 	%r1, %r3, %r4, %r5;
	setp.ge.s32 	%p1, %r1, %r2;
	@%p1 bra 	$L__BB0_2;
	cvta.to.global.u64 	%rd4, %rd1;
	cvta.to.global.u64 	%rd5, %rd2;
	cvta.to.global.u64 	%rd6, %rd3;
	mul.wide.s32 	%rd7, %r1, 8;
	add.s64 	%rd8, %rd4, %rd7;
	ld.global.f64 	%fd1, [%rd8];
	add.s64 	%rd9, %rd5, %rd7;
	ld.global.f64 	%fd2, [%rd9];
	add.f64 	%fd3, %fd1, %fd2;
	add.s64 	%rd10, %rd6, %rd7;
	st.global.f64 	[%rd10], %fd3;
$L__BB0_2:
	ret;

}
	// .globl	_Z16substract_kernelPdS_S_i
.visible .entry _Z16substract_kernelPdS_S_i(
	.param .u64 .ptr .align 1 _Z16substract_kernelPdS_S_i_param_0,
	.param .u64 .ptr .align 1 _Z16substract_kernelPdS_S_i_param_1,
	.param .u64 .ptr .align 1 _Z16substract_kernelPdS_S_i_param_2,
	.param .u32 _Z16substract_kernelPdS_S_i_param_3
)
{
	.reg .pred 	%p<2>;
	.reg .b32 	%r<6>;
	.reg .b64 	%rd<11>;
	.reg .b64 	%fd<4>;

	ld.param.u64 	%rd1, [_Z16substract_kernelPdS_S_i_param_0];
	ld.param.u64 	%rd2, [_Z16substract_kernelPdS_S_i_param_1];
	ld.param.u64 	%rd3, [_Z16substract_kernelPdS_S_i_param_2];
	ld.param.u32 	%r2, [_Z16substract_kernelPdS_S_i_param_3];
	mov.u32 	%r3, %ctaid.x;
	mov.u32 	%r4, %ntid.x;
	mov.u32 	%r5, %tid.x;
	mad.lo.s32 	%r1, %r3, %r4, %r5;
	setp.ge.s32 	%p1, %r1, %r2;
	@%p1 bra 	$L__BB1_2;
	cvta.to.global.u64 	%rd4, %rd1;
	cvta.to.global.u64 	%rd5, %rd2;
	cvta.to.global.u64 	%rd6, %rd3;
	mul.wide.s32 	%rd7, %r1, 8;
	add.s64 	%rd8, %rd4, %rd7;
	ld.global.f64 	%fd1, [%rd8];
	add.s64 	%rd9, %rd5, %rd7;
	ld.global.f64 	%fd2, [%rd9];
	sub.f64 	%fd3, %fd1, %fd2;
	add.s64 	%rd10, %rd6, %rd7;
	st.global.f64 	[%rd10], %fd3;
$L__BB1_2:
	ret;

}
	// .globl	_Z15multiply_kernelPdS_S_i
.visible .entry _Z15multiply_kernelPdS_S_i(
	.param .u64 .ptr .align 1 _Z15multiply_kernelPdS_S_i_param_0,
	.param .u64 .ptr .align 1 _Z15multiply_kernelPdS_S_i_param_1,
	.param .u64 .ptr .align 1 _Z15multiply_kernelPdS_S_i_param_2,
	.param .u32 _Z15multiply_kernelPdS_S_i_param_3
)
{
	.reg .pred 	%p<2>;
	.reg .b32 	%r<6>;
	.reg .b64 	%rd<11>;
	.reg .b64 	%fd<4>;

	ld.param.u64 	%rd1, [_Z15multiply_kernelPdS_S_i_param_0];
	ld.param.u64 	%rd2, [_Z15multiply_kernelPdS_S_i_param_1];
	ld.param.u64 	%rd3, [_Z15multiply_kernelPdS_S_i_param_2];
	ld.param.u32 	%r2, [_Z15multiply_kernelPdS_S_i_param_3];
	mov.u32 	%r3, %ctaid.x;
	mov.u32 	%r4, %ntid.x;
	mov.u32 	%r5, %tid.x;
	mad.lo.s32 	%r1, %r3, %r4, %r5;
	setp.ge.s32 	%p1, %r1, %r2;
	@%p1 bra 	$L__BB2_2;
	cvta.to.global.u64 	%rd4, %rd1;
	cvta.to.global.u64 	%rd5, %rd2;
	cvta.to.global.u64 	%rd6, %rd3;
	mul.wide.s32 	%rd7, %r1, 8;
	add.s64 	%rd8, %rd4, %rd7;
	ld.global.f64 	%fd1, [%rd8];
	add.s64 	%rd9, %rd5, %rd7;
	ld.global.f64 	%fd2, [%rd9];
	mul.f64 	%fd3, %fd1, %fd2;
	add.s64 	%rd10, %rd6, %rd7;
	st.global.f64 	[%rd10], %fd3;
$L__BB2_2:
	ret;

}
	// .globl	_Z13divide_kernelPdS_S_i
.visible .entry _Z13divide_kernelPdS_S_i(
	.param .u64 .ptr .align 1 _Z13divide_kernelPdS_S_i_param_0,
	.param .u64 .ptr .align 1 _Z13divide_kernelPdS_S_i_param_1,
	.param .u64 .ptr .align 1 _Z13divide_kernelPdS_S_i_param_2,
	.param .u32 _Z13divide_kernelPdS_S_i_param_3
)
{
	.reg .pred 	%p<2>;
	.reg .b32 	%r<6>;
	.reg .b64 	%rd<11>;
	.reg .b64 	%fd<4>;

	ld.param.u64 	%rd1, [_Z13divide_kernelPdS_S_i_param_0];
	ld.param.u64 	%rd2, [_Z13divide_kernelPdS_S_i_param_1];
	ld.param.u64 	%rd3, [_Z13divide_kernelPdS_S_i_param_2];
	ld.param.u32 	%r2, [_Z13divide_kernelPdS_S_i_param_3];
	mov.u32 	%r3, %ctaid.x;
	mov.u32 	%r4, %ntid.x;
	mov.u32 	%r5, %tid.x;
	mad.lo.s32 	%r1, %r3, %r4, %r5;
	setp.ge.s32 	%p1, %r1, %r2;
	@%p1 bra 	$L__BB3_2;
	cvta.to.global.u64 	%rd4, %rd1;
	cvta.to.global.u64 	%rd5, %rd2;
	cvta.to.global.u64 	%rd6, %rd3;
	mul.wide.s32 	%rd7, %r1, 8;
	add.s64 	%rd8, %rd4, %rd7;
	ld.global.f64 	%fd1, [%rd8];
	add.s64 	%rd9, %rd5, %rd7;
	ld.global.f64 	%fd2, [%rd9];
	div.rn.f64 	%fd3, %fd1, %fd2;
	add.s64 	%rd10, %rd6, %rd7;
	st.global.f64 	[%rd10], %fd3;
$L__BB3_2:
	ret;

}


// ===== COMPILED SASS (sm_100) =====

	.target	sm_100

	.elftype	@"ET_EXEC"


//--------------------- .note.nv.tkinfo           --------------------------
	.section	.note.nv.tkinfo,"",@"SHT_NOTE"
	.sectionflags	@"SHF_NOTE_NV_TKINFO"
	.tkinfo
        /*0018*/ 	.word	0x00000002
        /*0030*/ 	.string	""
        /*0030*/ 	.string	"ptxas"
        /*0030*/ 	.string	"Cuda compilation tools, release 13.0, V13.0.88"
        /*0030*/ 	.string	"Build cuda_13.0.r13.0/compiler.36424714_0"
        /*0030*/ 	.string	"-arch sm_100 -m 64 "



//--------------------- .note.nv.cuinfo           --------------------------
	.section	.note.nv.cuinfo,"",@"SHT_NOTE"
	.sectionflags	@"SHF_NOTE_NV_CUINFO"
        /*0018*/ 	.short	0x0002
        /*001a*/ 	.short	0x0064
        /*001c*/ 	.short	0x0082
	.zero		2


//--------------------- .nv.info                  --------------------------
	.section	.nv.info,"",@"SHT_CUDA_INFO"
	.align	4


	//----- nvinfo : EIATTR_REGCOUNT
	.align		4
        /*0000*/ 	.byte	0x04, 0x2f
        /*0002*/ 	.short	(.L_1 - .L_0)
	.align		4
.L_0:
        /*0004*/ 	.word	index@(_Z10add_kernelPdS_S_i)
        /*0008*/ 	.word	0x0000000e


	//----- nvinfo : EIATTR_FRAME_SIZE
	.align		4
.L_1:
        /*000c*/ 	.byte	0x04, 0x11
        /*000e*/ 	.short	(.L_3 - .L_2)
	.align		4
.L_2:
        /*0010*/ 	.word	index@(_Z10add_kernelPdS_S_i)
        /*0014*/ 	.word	0x00000000


	//----- nvinfo : EIATTR_REGCOUNT
	.align		4
.L_3:
        /*0018*/ 	.byte	0x04, 0x2f
        /*001a*/ 	.short	(.L_5 - .L_4)
	.align		4
.L_4:
        /*001c*/ 	.word	index@(_Z16substract_kernelPdS_S_i)
        /*0020*/ 	.word	0x0000000e


	//----- nvinfo : EIATTR_FRAME_SIZE
	.align		4
.L_5:
        /*0024*/ 	.byte	0x04, 0x11
        /*0026*/ 	.short	(.L_7 - .L_6)
	.align		4
.L_6:
        /*0028*/ 	.word	index@(_Z16substract_kernelPdS_S_i)
        /*002c*/ 	.word	0x00000000


	//----- nvinfo : EIATTR_REGCOUNT
	.align		4
.L_7:
        /*0030*/ 	.byte	0x04, 0x2f
        /*0032*/ 	.short	(.L_9 - .L_8)
	.align		4
.L_8:
        /*0034*/ 	.word	index@(_Z15multiply_kernelPdS_S_i)
        /*0038*/ 	.word	0x0000000e


	//----- nvinfo : EIATTR_FRAME_SIZE
	.align		4
.L_9:
        /*003c*/ 	.byte	0x04, 0x11
        /*003e*/ 	.short	(.L_11 - .L_10)
	.align		4
.L_10:
        /*0040*/ 	.word	index@(_Z15multiply_kernelPdS_S_i)
        /*0044*/ 	.word	0x00000000


	//----- nvinfo : EIATTR_REGCOUNT
	.align		4
.L_11:
        /*0048*/ 	.byte	0x04, 0x2f
        /*004a*/ 	.short	(.L_13 - .L_12)
	.align		4
.L_12:
        /*004c*/ 	.word	index@(_Z13divide_kernelPdS_S_i)
        /*0050*/ 	.word	0x00000019


	//----- nvinfo : EIATTR_FRAME_SIZE
	.align		4
.L_13:
        /*0054*/ 	.byte	0x04, 0x11
        /*0056*/ 	.short	(.L_15 - .L_14)
	.align		4
.L_14:
        /*0058*/ 	.word	index@($__internal_0_$__cuda_sm20_div_rn_f64_full)
        /*005c*/ 	.word	0x00000000


	//----- nvinfo : EIATTR_FRAME_SIZE
	.align		4
.L_15:
        /*0060*/ 	.byte	0x04, 0x11
        /*0062*/ 	.short	(.L_17 - .L_16)
	.align		4
.L_16:
        /*0064*/ 	.word	index@(_Z13divide_kernelPdS_S_i)
        /*0068*/ 	.word	0x00000000


	//----- nvinfo : EIATTR_MIN_STACK_SIZE
	.align		4
.L_17:
        /*006c*/ 	.byte	0x04, 0x12
        /*006e*/ 	.short	(.L_19 - .L_18)
	.align		4
.L_18:
        /*0070*/ 	.word	index@(_Z13divide_kernelPdS_S_i)
        /*0074*/ 	.word	0x00000000


	//----- nvinfo : EIATTR_MIN_STACK_SIZE
	.align		4
.L_19:
        /*0078*/ 	.byte	0x04, 0x12
        /*007a*/ 	.short	(.L_21 - .L_20)
	.align		4
.L_20:
        /*007c*/ 	.word	index@(_Z15multiply_kernelPdS_S_i)
        /*0080*/ 	.word	0x00000000


	//----- nvinfo : EIATTR_MIN_STACK_SIZE
	.align		4
.L_21:
        /*0084*/ 	.byte	0x04, 0x12
        /*0086*/ 	.short	(.L_23 - .L_22)
	.align		4
.L_22:
        /*0088*/ 	.word	index@(_Z16substract_kernelPdS_S_i)
        /*008c*/ 	.word	0x00000000


	//----- nvinfo : EIATTR_MIN_STACK_SIZE
	.align		4
.L_23:
        /*0090*/ 	.byte	0x04, 0x12
        /*0092*/ 	.short	(.L_25 - .L_24)
	.align		4
.L_24:
        /*0094*/ 	.word	index@(_Z10add_kernelPdS_S_i)
        /*0098*/ 	.word	0x00000000
.L_25:


//--------------------- .nv.compat                --------------------------
	.section	.nv.compat,"",@"SHT_CUDA_COMPAT_INFO"
	.align	4
        /*0000*/ 	.byte	0x02, 0x09, 0x00, 0x00, 0x02, 0x02, 0x01, 0x00, 0x02, 0x05, 0x05, 0x00, 0x03, 0x07, 0x01, 0x01
        /*0010*/ 	.byte	0x02, 0x03, 0x00, 0x00, 0x02, 0x06, 0x01, 0x00, 0x04, 0x0b, 0x08, 0x00, 0x01, 0x00, 0x00, 0x00
        /*0020*/ 	.byte	0x00, 0x00, 0x00, 0x00


//--------------------- .nv.info._Z13divide_kernelPdS_S_i --------------------------
	.section	.nv.info._Z13divide_kernelPdS_S_i,"",@"SHT_CUDA_INFO"
	.sectionflags	@""
	.align	4


	//----- nvinfo : EIATTR_CUDA_API_VERSION
	.align		4
        /*0000*/ 	.byte	0x04, 0x37
        /*0002*/ 	.short	(.L_27 - .L_26)
.L_26:
        /*0004*/ 	.word	0x00000082


	//----- nvinfo : EIATTR_KPARAM_INFO
	.align		4
.L_27:
        /*0008*/ 	.byte	0x04, 0x17
        /*000a*/ 	.short	(.L_29 - .L_28)
.L_28:
        /*000c*/ 	.word	0x00000000
        /*0010*/ 	.short	0x0003
        /*0012*/ 	.short	0x0018
        /*0014*/ 	.byte	0x00, 0xf0, 0x11, 0x00


	//----- nvinfo : EIATTR_KPARAM_INFO
	.align		4
.L_29:
        /*0018*/ 	.byte	0x04, 0x17
        /*001a*/ 	.short	(.L_31 - .L_30)
.L_30:
        /*001c*/ 	.word	0x00000000
        /*0020*/ 	.short	0x0002
        /*0022*/ 	.short	0x0010
        /*0024*/ 	.byte	0x00, 0xf5, 0x21, 0x00


	//----- nvinfo : EIATTR_KPARAM_INFO
	.align		4
.L_31:
        /*0028*/ 	.byte	0x04, 0x17
        /*002a*/ 	.short	(.L_33 - .L_32)
.L_32:
        /*002c*/ 	.word	0x00000000
        /*0030*/ 	.short	0x0001
        /*0032*/ 	.short	0x0008
        /*0034*/ 	.byte	0x00, 0xf5, 0x21, 0x00


	//----- nvinfo : EIATTR_KPARAM_INFO
	.align		4
.L_33:
        /*0038*/ 	.byte	0x04, 0x17
        /*003a*/ 	.short	(.L_35 - .L_34)
.L_34:
        /*003c*/ 	.word	0x00000000
        /*0040*/ 	.short	0x0000
        /*0042*/ 	.short	0x0000
        /*0044*/ 	.byte	0x00, 0xf5, 0x21, 0x00


	//----- nvinfo : EIATTR_SPARSE_MMA_MASK
	.align		4
.L_35:
        /*0048*/ 	.byte	0x03, 0x50
        /*004a*/ 	.short	0x0000


	//----- nvinfo : EIATTR_MAXREG_COUNT
	.align		4
        /*004c*/ 	.byte	0x03, 0x1b
        /*004e*/ 	.short	0x00ff


	//----- nvinfo : EIATTR_MERCURY_ISA_VERSION
	.align		4
        /*0050*/ 	.byte	0x03, 0x5f
        /*0052*/ 	.short	0x0101


	//----- nvinfo : EIATTR_VRC_CTA_INIT_COUNT
	.align		4
        /*0054*/ 	.byte	0x02, 0x4a
	.zero		1
	.zero		1


	//----- nvinfo : EIATTR_EXIT_INSTR_OFFSETS
	.align		4
        /*0058*/ 	.byte	0x04, 0x1c
        /*005a*/ 	.short	(.L_37 - .L_36)


	//   ....[0]....
.L_36:
        /*005c*/ 	.word	0x00000070


	//   ....[1]....
        /*0060*/ 	.word	0x00000240


	//----- nvinfo : EIATTR_CRS_STACK_SIZE
	.align		4
.L_37:
        /*0064*/ 	.byte	0x04, 0x1e
        /*0066*/ 	.short	(.L_39 - .L_38)
.L_38:
        /*0068*/ 	.word	0x00000000


	//----- nvinfo : EIATTR_CBANK_PARAM_SIZE
	.align		4
.L_39:
        /*006c*/ 	.byte	0x03, 0x19
        /*006e*/ 	.short	0x001c


	//----- nvinfo : EIATTR_PARAM_CBANK
	.align		4
        /*0070*/ 	.byte	0x04, 0x0a
        /*0072*/ 	.short	(.L_41 - .L_40)
	.align		4
.L_40:
        /*0074*/ 	.word	index@(.nv.constant0._Z13divide_kernelPdS_S_i)
        /*0078*/ 	.short	0x0380
        /*007a*/ 	.short	0x001c


	//----- nvinfo : EIATTR_SW_WAR
	.align		4
.L_41:
        /*007c*/ 	.byte	0x04, 0x36
        /*007e*/ 	.short	(.L_43 - .L_42)
.L_42:
        /*0080*/ 	.word	0x00000008
.L_43:


//--------------------- .nv.info._Z15multiply_kernelPdS_S_i --------------------------
	.section	.nv.info._Z15multiply_kernelPdS_S_i,"",@"SHT_CUDA_INFO"
	.sectionflags	@""
	.align	4


	//----- nvinfo : EIATTR_CUDA_API_VERSION
	.align		4
        /*0000*/ 	.byte	0x04, 0x37
        /*0002*/ 	.short	(.L_45 - .L_44)
.L_44:
        /*0004*/ 	.word	0x00000082


	//----- nvinfo : EIATTR_KPARAM_INFO
	.align		4
.L_45:
        /*0008*/ 	.byte	0x04, 0x17
        /*000a*/ 	.short	(.L_47 - .L_46)
.L_46:
        /*000c*/ 	.word	0x00000000
        /*0010*/ 	.short	0x0003
        /*0012*/ 	.short	0x0018
        /*0014*/ 	.byte	0x00, 0xf0, 0x11, 0x00


	//----- nvinfo : EIATTR_KPARAM_INFO
	.align		4
.L_47:
        /*0018*/ 	.byte	0x04, 0x17
        /*001a*/ 	.short	(.L_49 - .L_48)
.L_48:
        /*001c*/ 	.word	0x00000000
        /*0020*/ 	.short	0x0002
        /*0022*/ 	.short	0x0010
        /*0024*/ 	.byte	0x00, 0xf5, 0x21, 0x00


	//----- nvinfo : EIATTR_KPARAM_INFO
	.align		4
.L_49:
        /*0028*/ 	.byte	0x04, 0x17
        /*002a*/ 	.short	(.L_51 - .L_50)
.L_50:
        /*002c*/ 	.word	0x00000000
        /*0030*/ 	.short	0x0001
        /*0032*/ 	.short	0x0008
        /*0034*/ 	.byte	0x00, 0xf5, 0x21, 0x00


	//----- nvinfo : EIATTR_KPARAM_INFO
	.align		4
.L_51:
        /*0038*/ 	.byte	0x04, 0x17
        /*003a*/ 	.short	(.L_53 - .L_52)
.L_52:
        /*003c*/ 	.word	0x00000000
        /*0040*/ 	.short	0x0000
        /*0042*/ 	.short	0x0000
        /*0044*/ 	.byte	0x00, 0xf5, 0x21, 0x00


	//----- nvinfo : EIATTR_SPARSE_MMA_MASK
	.align		4
.L_53:
        /*0048*/ 	.byte	0x03, 0x50
        /*004a*/ 	.short	0x0000


	//----- nvinfo : EIATTR_MAXREG_COUNT
	.align		4
        /*004c*/ 	.byte	0x03, 0x1b
        /*004e*/ 	.short	0x00ff


	//----- nvinfo : EIATTR_MERCURY_ISA_VERSION
	.align		4
        /*0050*/ 	.byte	0x03, 0x5f
        /*0052*/ 	.short	0x0101


	//----- nvinfo : EIATTR_VRC_CTA_INIT_COUNT
	.align		4
        /*0054*/ 	.byte	0x02, 0x4a
	.zero		1
	.zero		1


	//----- nvinfo : EIATTR_EXIT_INSTR_OFFSETS
	.align		4
        /*0058*/ 	.byte	0x04, 0x1c
        /*005a*/ 	.short	(.L_55 - .L_54)


	//   ....[0]....
.L_54:
        /*005c*/ 	.word	0x00000070


	//   ....[1]....
        /*0060*/ 	.word	0x00000130


	//----- nvinfo : EIATTR_CBANK_PARAM_SIZE
	.align		4
.L_55:
        /*0064*/ 	.byte	0x03, 0x19
        /*0066*/ 	.short	0x001c


	//----- nvinfo : EIATTR_PARAM_CBANK
	.align		4
        /*0068*/ 	.byte	0x04, 0x0a
        /*006a*/ 	.short	(.L_57 - .L_56)
	.align		4
.L_56:
        /*006c*/ 	.word	index@(.nv.constant0._Z15multiply_kernelPdS_S_i)
        /*0070*/ 	.short	0x0380
        /*0072*/ 	.short	0x001c


	//----- nvinfo : EIATTR_SW_WAR
	.align		4
.L_57:
        /*0074*/ 	.byte	0x04, 0x36
        /*0076*/ 	.short	(.L_59 - .L_58)
.L_58:
        /*0078*/ 	.word	0x00000008
.L_59:


//--------------------- .nv.info._Z16substract_kernelPdS_S_i --------------------------
	.section	.nv.info._Z16substract_kernelPdS_S_i,"",@"SHT_CUDA_INFO"
	.sectionflags	@""
	.align	4


	//----- nvinfo : EIATTR_CUDA_API_VERSION
	.align		4
        /*0000*/ 	.byte	0x04, 0x37
        /*0002*/ 	.short	(.L_61 - .L_60)
.L_60:
        /*0004*/ 	.word	0x00000082


	//----- nvinfo : EIATTR_KPARAM_INFO
	.align		4
.L_61:
        /*0008*/ 	.byte	0x04, 0x17
        /*000a*/ 	.short	(.L_63 - .L_62)
.L_62:
        /*000c*/ 	.word	0x00000000
        /*0010*/ 	.short	0x0003
        /*0012*/ 	.short	0x0018
        /*0014*/ 	.byte	0x00, 0xf0, 0x11, 0x00


	//----- nvinfo : EIATTR_KPARAM_INFO
	.align		4
.L_63:
        /*0018*/ 	.byte	0x04, 0x17
        /*001a*/ 	.short	(.L_65 - .L_64)
.L_64:
        /*001c*/ 	.word	0x00000000
        /*0020*/ 	.short	0x0002
        /*0022*/ 	.short	0x0010
        /*0024*/ 	.byte	0x00, 0xf5, 0x21, 0x00


	//----- nvinfo : EIATTR_KPARAM_INFO
	.align		4
.L_65:
        /*0028*/ 	.byte	0x04, 0x17
        /*002a*/ 	.short	(.L_67 - .L_66)
.L_66:
        /*002c*/ 	.word	0x00000000
        /*0030*/ 	.short	0x0001
        /*0032*/ 	.short	0x0008
        /*0034*/ 	.byte	0x00, 0xf5, 0x21, 0x00


	//----- nvinfo : EIATTR_KPARAM_INFO
	.align		4
.L_67:
        /*0038*/ 	.byte	0x04, 0x17
        /*003a*/ 	.short	(.L_69 - .L_68)
.L_68:
        /*003c*/ 	.word	0x00000000
        /*0040*/ 	.short	0x0000
        /*0042*/ 	.short	0x0000
        /*0044*/ 	.byte	0x00, 0xf5, 0x21, 0x00


	//----- nvinfo : EIATTR_SPARSE_MMA_MASK
	.align		4
.L_69:
        /*0048*/ 	.byte	0x03, 0x50
        /*004a*/ 	.short	0x0000


	//----- nvinfo : EIATTR_MAXREG_COUNT
	.align		4
        /*004c*/ 	.byte	0x03, 0x1b
        /*004e*/ 	.short	0x00ff


	//----- nvinfo : EIATTR_MERCURY_ISA_VERSION
	.align		4
        /*0050*/ 	.byte	0x03, 0x5f
        /*0052*/ 	.short	0x0101


	//----- nvinfo : EIATTR_VRC_CTA_INIT_COUNT
	.align		4
        /*0054*/ 	.byte	0x02, 0x4a
	.zero		1
	.zero		1


	//----- nvinfo : EIATTR_EXIT_INSTR_OFFSETS
	.align		4
        /*0058*/ 	.byte	0x04, 0x1c
        /*005a*/ 	.short	(.L_71 - .L_70)


	//   ....[0]....
.L_70:
        /*005c*/ 	.word	0x00000070


	//   ....[1]....
        /*0060*/ 	.word	0x00000130


	//----- nvinfo : EIATTR_CBANK_PARAM_SIZE
	.align		4
.L_71:
        /*0064*/ 	.byte	0x03, 0x19
        /*0066*/ 	.short	0x001c


	//----- nvinfo : EIATTR_PARAM_CBANK
	.align		4
        /*0068*/ 	.byte	0x04, 0x0a
        /*006a*/ 	.short	(.L_73 - .L_72)
	.align		4
.L_72:
        /*006c*/ 	.word	index@(.nv.constant0._Z16substract_kernelPdS_S_i)
        /*0070*/ 	.short	0x0380
        /*0072*/ 	.short	0x001c


	//----- nvinfo : EIATTR_SW_WAR
	.align		4
.L_73:
        /*0074*/ 	.byte	0x04, 0x36
        /*0076*/ 	.short	(.L_75 - .L_74)
.L_74:
        /*0078*/ 	.word	0x00000008
.L_75:


//--------------------- .nv.info._Z10add_kernelPdS_S_i --------------------------
	.section	.nv.info._Z10add_kernelPdS_S_i,"",@"SHT_CUDA_INFO"
	.sectionflags	@""
	.align	4


	//----- nvinfo : EIATTR_CUDA_API_VERSION
	.align		4
        /*0000*/ 	.byte	0x04, 0x37
        /*0002*/ 	.short	(.L_77 - .L_76)
.L_76:
        /*0004*/ 	.word	0x00000082


	//----- nvinfo : EIATTR_KPARAM_INFO
	.align		4
.L_77:
        /*0008*/ 	.byte	0x04, 0x17
        /*000a*/ 	.short	(.L_79 - .L_78)
.L_78:
        /*000c*/ 	.word	0x00000000
        /*0010*/ 	.short	0x0003
        /*0012*/ 	.short	0x0018
        /*0014*/ 	.byte	0x00, 0xf0, 0x11, 0x00


	//----- nvinfo : EIATTR_KPARAM_INFO
	.align		4
.L_79:
        /*0018*/ 	.byte	0x04, 0x17
        /*001a*/ 	.short	(.L_81 - .L_80)
.L_80:
        /*001c*/ 	.word	0x00000000
        /*0020*/ 	.short	0x0002
        /*0022*/ 	.short	0x0010
        /*0024*/ 	.byte	0x00, 0xf5, 0x21, 0x00


	//----- nvinfo : EIATTR_KPARAM_INFO
	.align		4
.L_81:
        /*0028*/ 	.byte	0x04, 0x17
        /*002a*/ 	.short	(.L_83 - .L_82)
.L_82:
        /*002c*/ 	.word	0x00000000
        /*0030*/ 	.short	0x0001
        /*0032*/ 	.short	0x0008
        /*0034*/ 	.byte	0x00, 0xf5, 0x21, 0x00


	//----- nvinfo : EIATTR_KPARAM_INFO
	.align		4
.L_83:
        /*0038*/ 	.byte	0x04, 0x17
        /*003a*/ 	.short	(.L_85 - .L_84)
.L_84:
        /*003c*/ 	.word	0x00000000
        /*0040*/ 	.short	0x0000
        /*0042*/ 	.short	0x0000
        /*0044*/ 	.byte	0x00, 0xf5, 0x21, 0x00


	//----- nvinfo : EIATTR_SPARSE_MMA_MASK
	.align		4
.L_85:
        /*0048*/ 	.byte	0x03, 0x50
        /*004a*/ 	.short	0x0000


	//----- nvinfo : EIATTR_MAXREG_COUNT
	.align		4
        /*004c*/ 	.byte	0x03, 0x1b
        /*004e*/ 	.short	0x00ff


	//----- nvinfo : EIATTR_MERCURY_ISA_VERSION
	.align		4
        /*0050*/ 	.byte	0x03, 0x5f
        /*0052*/ 	.short	0x0101


	//----- nvinfo : EIATTR_VRC_CTA_INIT_COUNT
	.align		4
        /*0054*/ 	.byte	0x02, 0x4a
	.zero		1
	.zero		1


	//----- nvinfo : EIATTR_EXIT_INSTR_OFFSETS
	.align		4
        /*0058*/ 	.byte	0x04, 0x1c
        /*005a*/ 	.short	(.L_87 - .L_86)


	//   ....[0]....
.L_86:
        /*005c*/ 	.word	0x00000070


	//   ....[1]....
        /*0060*/ 	.word	0x00000130


	//----- nvinfo : EIATTR_CBANK_PARAM_SIZE
	.align		4
.L_87:
        /*0064*/ 	.byte	0x03, 0x19
        /*0066*/ 	.short	0x001c


	//----- nvinfo : EIATTR_PARAM_CBANK
	.align		4
        /*0068*/ 	.byte	0x04, 0x0a
        /*006a*/ 	.short	(.L_89 - .L_88)
	.align		4
.L_88:
        /*006c*/ 	.word	index@(.nv.constant0._Z10add_kernelPdS_S_i)
        /*0070*/ 	.short	0x0380
        /*0072*/ 	.short	0x001c


	//----- nvinfo : EIATTR_SW_WAR
	.align		4
.L_89:
        /*0074*/ 	.byte	0x04, 0x36
        /*0076*/ 	.short	(.L_91 - .L_90)
.L_90:
        /*0078*/ 	.word	0x00000008
.L_91:


//--------------------- .nv.callgraph             --------------------------
	.section	.nv.callgraph,"",@"SHT_CUDA_CALLGRAPH"
	.align	4
	.sectionentsize	8
	.align		4
        /*0000*/ 	.word	0x00000000
	.align		4
        /*0004*/ 	.word	0xffffffff
	.align		4
        /*0008*/ 	.word	0x00000000
	.align		4
        /*000c*/ 	.word	0xfffffffe
	.align		4
        /*0010*/ 	.word	0x00000000
	.align		4
        /*0014*/ 	.word	0xfffffffd
	.align		4
        /*0018*/ 	.word	0x00000000
	.align		4
        /*001c*/ 	.word	0xfffffffc


//--------------------- .text._Z13divide_kernelPdS_S_i --------------------------
	.section	.text._Z13divide_kernelPdS_S_i,"ax",@progbits
	.align	128
        .global         _Z13divide_kernelPdS_S_i
        .type           _Z13divide_kernelPdS_S_i,@function
        .size           _Z13divide_kernelPdS_S_i,(.L_x_11 - _Z13divide_kernelPdS_S_i)
        .other          _Z13divide_kernelPdS_S_i,@"STO_CUDA_ENTRY STV_DEFAULT"
_Z13divide_kernelPdS_S_i:
.text._Z13divide_kernelPdS_S_i:
[----:B------:R-:W-:Y:S01]  /*0000*/  LDC R1, c[0x0][0x37c] ;  /* 0x0000df00ff017b82 */ /* 0x000fe20000000800 */
[----:B------:R-:W0:Y:S07]  /*0010*/  S2R R3, SR_TID.X ;  /* 0x0000000000037919 */ /* 0x000e2e0000002100 */
[----:B------:R-:W0:Y:S01]  /*0020*/  S2UR UR4, SR_CTAID.X ;  /* 0x00000000000479c3 */ /* 0x000e220000002500 */
[----:B------:R-:W1:Y:S07]  /*0030*/  LDCU UR5, c[0x0][0x398] ;  /* 0x00007300ff0577ac */ /* 0x000e6e0008000800 */
[----:B------:R-:W0:Y:S02]  /*0040*/  LDC R0, c[0x0][0x360] ;  /* 0x0000d800ff007b82 */ /* 0x000e240000000800 */
[----:B0-----:R-:W-:-:S05]  /*0050*/  IMAD R0, R0, UR4, R3 ;  /* 0x0000000400007c24 */ /* 0x001fca000f8e0203 */
[----:B-1----:R-:W-:-:S13]  /*0060*/  ISETP.GE.AND P0, PT, R0, UR5, PT ;  /* 0x0000000500007c0c */ /* 0x002fda000bf06270 */
[----:B------:R-:W-:Y:S05]  /*0070*/  @P0 EXIT ;  /* 0x000000000000094d */ /* 0x000fea0003800000 */
[----:B------:R-:W0:Y:S01]  /*0080*/  LDC.64 R4, c[0x0][0x388] ;  /* 0x0000e200ff047b82 */ /* 0x000e220000000a00 */
[----:B------:R-:W1:Y:S07]  /*0090*/  LDCU.64 UR4, c[0x0][0x358] ;  /* 0x00006b00ff0477ac */ /* 0x000e6e0008000a00 */
[----:B------:R-:W2:Y:S01]  /*00a0*/  LDC.64 R6, c[0x0][0x380] ;  /* 0x0000e000ff067b82 */ /* 0x000ea20000000a00 */
[----:B0-----:R-:W-:-:S06]  /*00b0*/  IMAD.WIDE R4, R0, 0x8, R4 ;  /* 0x0000000800047825 */ /* 0x001fcc00078e0204 */
[----:B-1----:R-:W3:Y:S01]  /*00c0*/  LDG.E.64 R4, desc[UR4][R4.64] ;  /* 0x0000000404047981 */ /* 0x002ee2000c1e1b00 */
[----:B--2---:R-:W-:-:S06]  /*00d0*/  IMAD.WIDE R6, R0, 0x8, R6 ;  /* 0x0000000800067825 */ /* 0x004fcc00078e0206 */
[----:B------:R-:W2:Y:S01]  /*00e0*/  LDG.E.64 R6, desc[UR4][R6.64] ;  /* 0x0000000406067981 */ /* 0x000ea2000c1e1b00 */
[----:B------:R-:W-:Y:S01]  /*00f0*/  IMAD.MOV.U32 R2, RZ, RZ, 0x1 ;  /* 0x00000001ff027424 */ /* 0x000fe200078e00ff */
[----:B------:R-:W-:Y:S01]  /*0100*/  BSSY.RECONVERGENT B0, `(.L_x_0) ;  /* 0x0000010000007945 */ /* 0x000fe20003800200 */
[----:B---3--:R-:W0:Y:S01]  /*0110*/  MUFU.RCP64H R3, R5 ;  /* 0x0000000500037308 */ /* 0x008e220000001800 */
[----:B--2---:R-:W-:-:S03]  /*0120*/  FSETP.GEU.AND P1, PT, |R7|, 6.5827683646048100446e-37, PT ;  /* 0x036000000700780b */ /* 0x004fc60003f2e200 */
[----:B0-----:R-:W-:-:S08]  /*0130*/  DFMA R8, -R4, R2, 1 ;  /* 0x3ff000000408742b */ /* 0x001fd00000000102 */
[----:B------:R-:W-:-:S08]  /*0140*/  DFMA R8, R8, R8, R8 ;  /* 0x000000080808722b */ /* 0x000fd00000000008 */
[----:B------:R-:W-:-:S08]  /*0150*/  DFMA R8, R2, R8, R2 ;  /* 0x000000080208722b */ /* 0x000fd00000000002 */
[----:B------:R-:W-:-:S08]  /*0160*/  DFMA R2, -R4, R8, 1 ;  /* 0x3ff000000402742b */ /* 0x000fd00000000108 */
[----:B------:R-:W-:-:S08]  /*0170*/  DFMA R2, R8, R2, R8 ;  /* 0x000000020802722b */ /* 0x000fd00000000008 */
[----:B------:R-:W-:-:S08]  /*0180*/  DMUL R8, R6, R2 ;  /* 0x0000000206087228 */ /* 0x000fd00000000000 */
[----:B------:R-:W-:-:S08]  /*0190*/  DFMA R10, -R4, R8, R6 ;  /* 0x00000008040a722b */ /* 0x000fd00000000106 */
[----:B------:R-:W-:-:S10]  /*01a0*/  DFMA R2, R2, R10, R8 ;  /* 0x0000000a0202722b */ /* 0x000fd40000000008 */
[----:B------:R-:W-:-:S05]  /*01b0*/  FFMA R8, RZ, R5, R3 ;  /* 0x00000005ff087223 */ /* 0x000fca0000000003 */
[----:B------:R-:W-:-:S13]  /*01c0*/  FSETP.GT.AND P0, PT, |R8|, 1.469367938527859385e-39, PT ;  /* 0x001000000800780b */ /* 0x000fda0003f04200 */
[----:B------:R-:W-:Y:S05]  /*01d0*/  @P0 BRA P1, `(.L_x_1) ;  /* 0x0000000000080947 */ /* 0x000fea0000800000 */
[----:B------:R-:W-:-:S07]  /*01e0*/  MOV R10, 0x200 ;  /* 0x00000200000a7802 */ /* 0x000fce0000000f00 */
[----:B------:R-:W-:Y:S05]  /*01f0*/  CALL.REL.NOINC `($__internal_0_$__cuda_sm20_div_rn_f64_full) ;  /* 0x0000000000147944 */ /* 0x000fea0003c00000 */
.L_x_1:
[----:B------:R-:W-:Y:S05]  /*0200*/  BSYNC.RECONVERGENT B0 ;  /* 0x0000000000007941 */ /* 0x000fea0003800200 */
.L_x_0:
[----:B------:R-:W0:Y:S02]  /*0210*/  LDC.64 R4, c[0x0][0x390] ;  /* 0x0000e400ff047b82 */ /* 0x000e240000000a00 */
[----:B0-----:R-:W-:-:S05]  /*0220*/  IMAD.WIDE R4, R0, 0x8, R4 ;  /* 0x0000000800047825 */ /* 0x001fca00078e0204 */
[----:B------:R-:W-:Y:S01]  /*0230*/  STG.E.64 desc[UR4][R4.64], R2 ;  /* 0x0000000204007986 */ /* 0x000fe2000c101b04 */
[----:B------:R-:W-:Y:S05]  /*0240*/  EXIT ;  /* 0x000000000000794d */ /* 0x000fea0003800000 */
        .weak           $__internal_0_$__cuda_sm20_div_rn_f64_full
        .type           $__internal_0_$__cuda_sm20_div_rn_f64_full,@function
        .size           $__internal_0_$__cuda_sm20_div_rn_f64_full,(.L_x_11 - $__internal_0_$__cuda_sm20_div_rn_f64_full)
$__internal_0_$__cuda_sm20_div_rn_f64_full:
[C---:B------:R-:W-:Y:S01]  /*0250*/  FSETP.GEU.AND P0, PT, |R5|.reuse, 1.469367938527859385e-39, PT ;  /* 0x001000000500780b */ /* 0x040fe20003f0e200 */
[----:B------:R-:W-:Y:S01]  /*0260*/  IMAD.MOV.U32 R16, RZ, RZ, 0x1 ;  /* 0x00000001ff107424 */ /* 0x000fe200078e00ff */
[----:B------:R-:W-:Y:S01]  /*0270*/  LOP3.LUT R2, R5, 0x800fffff, RZ, 0xc0, !PT ;  /* 0x800fffff05027812 */ /* 0x000fe200078ec0ff */
[----:B------:R-:W-:Y:S01]  /*0280*/  BSSY.RECONVERGENT B1, `(.L_x_2) ;  /* 0x0000055000017945 */ /* 0x000fe20003800200 */
[C---:B------:R-:W-:Y:S02]  /*0290*/  FSETP.GEU.AND P2, PT, |R7|.reuse, 1.469367938527859385e-39, PT ;  /* 0x001000000700780b */ /* 0x040fe40003f4e200 */
[----:B------:R-:W-:Y:S01]  /*02a0*/  LOP3.LUT R3, R2, 0x3ff00000, RZ, 0xfc, !PT ;  /* 0x3ff0000002037812 */ /* 0x000fe200078efcff */
[----:B------:R-:W-:Y:S01]  /*02b0*/  IMAD.MOV.U32 R2, RZ, RZ, R4 ;  /* 0x000000ffff027224 */ /* 0x000fe200078e0004 */
[----:B------:R-:W-:Y:S02]  /*02c0*/  LOP3.LUT R11, R7, 0x7ff00000, RZ, 0xc0, !PT ;  /* 0x7ff00000070b7812 */ /* 0x000fe400078ec0ff */
[----:B------:R-:W-:-:S03]  /*02d0*/  LOP3.LUT R14, R5, 0x7ff00000, RZ, 0xc0, !PT ;  /* 0x7ff00000050e7812 */ /* 0x000fc600078ec0ff */
[----:B------:R-:W-:Y:S01]  /*02e0*/  @!P0 DMUL R2, R4, 8.98846567431157953865e+307 ;  /* 0x7fe0000004028828 */ /* 0x000fe20000000000 */
[----:B------:R-:W-:-:S03]  /*02f0*/  ISETP.GE.U32.AND P1, PT, R11, R14, PT ;  /* 0x0000000e0b00720c */ /* 0x000fc60003f26070 */
[----:B------:R-:W-:Y:S01]  /*0300*/  @!P2 LOP3.LUT R12, R5, 0x7ff00000, RZ, 0xc0, !PT ;  /* 0x7ff00000050ca812 */ /* 0x000fe200078ec0ff */
[----:B------:R-:W-:Y:S01]  /*0310*/  @!P2 IMAD.MOV.U32 R18, RZ, RZ, RZ ;  /* 0x000000ffff12a224 */ /* 0x000fe200078e00ff */
[----:B------:R-:W0:Y:S02]  /*0320*/  MUFU.RCP64H R17, R3 ;  /* 0x0000000300117308 */ /* 0x000e240000001800 */
[----:B------:R-:W-:Y:S01]  /*0330*/  @!P2 ISETP.GE.U32.AND P3, PT, R11, R12, PT ;  /* 0x0000000c0b00a20c */ /* 0x000fe20003f66070 */
[----:B------:R-:W-:-:S05]  /*0340*/  IMAD.MOV.U32 R12, RZ, RZ, 0x1ca00000 ;  /* 0x1ca00000ff0c7424 */ /* 0x000fca00078e00ff */
[----:B------:R-:W-:-:S04]  /*0350*/  @!P2 SEL R13, R12, 0x63400000, !P3 ;  /* 0x634000000c0da807 */ /* 0x000fc80005800000 */
[----:B------:R-:W-:-:S04]  /*0360*/  @!P2 LOP3.LUT R13, R13, 0x80000000, R7, 0xf8, !PT ;  /* 0x800000000d0da812 */ /* 0x000fc800078ef807 */
[----:B------:R-:W-:Y:S01]  /*0370*/  @!P2 LOP3.LUT R19, R13, 0x100000, RZ, 0xfc, !PT ;  /* 0x001000000d13a812 */ /* 0x000fe200078efcff */
[----:B0-----:R-:W-:-:S08]  /*0380*/  DFMA R8, R16, -R2, 1 ;  /* 0x3ff000001008742b */ /* 0x001fd00000000802 */
[----:B------:R-:W-:-:S08]  /*0390*/  DFMA R8, R8, R8, R8 ;  /* 0x000000080808722b */ /* 0x000fd00000000008 */
[----:B------:R-:W-:Y:S01]  /*03a0*/  DFMA R16, R16, R8, R16 ;  /* 0x000000081010722b */ /* 0x000fe20000000010 */
[----:B------:R-:W-:Y:S01]  /*03b0*/  SEL R9, R12, 0x63400000, !P1 ;  /* 0x634000000c097807 */ /* 0x000fe20004800000 */
[----:B------:R-:W-:-:S03]  /*03c0*/  IMAD.MOV.U32 R8, RZ, RZ, R6 ;  /* 0x000000ffff087224 */ /* 0x000fc600078e0006 */
[----:B------:R-:W-:-:S03]  /*03d0*/  LOP3.LUT R9, R9, 0x800fffff, R7, 0xf8, !PT ;  /* 0x800fffff09097812 */ /* 0x000fc600078ef807 */
[----:B------:R-:W-:-:S03]  /*03e0*/  DFMA R20, R16, -R2, 1 ;  /* 0x3ff000001014742b */ /* 0x000fc60000000802 */
[----:B------:R-:W-:-:S05]  /*03f0*/  @!P2 DFMA R8, R8, 2, -R18 ;  /* 0x400000000808a82b */ /* 0x000fca0000000812 */
[----:B------:R-:W-:Y:S01]  /*0400*/  DFMA R16, R16, R20, R16 ;  /* 0x000000141010722b */ /* 0x000fe20000000010 */
[----:B------:R-:W-:Y:S02]  /*0410*/  IMAD.MOV.U32 R21, RZ, RZ, R11 ;  /* 0x000000ffff157224 */ /* 0x000fe400078e000b */
[----:B------:R-:W-:Y:S01]  /*0420*/  IMAD.MOV.U32 R20, RZ, RZ, R14 ;  /* 0x000000ffff147224 */ /* 0x000fe200078e000e */
[----:B------:R-:W-:Y:S02]  /*0430*/  @!P0 LOP3.LUT R20, R3, 0x7ff00000, RZ, 0xc0, !PT ;  /* 0x7ff0000003148812 */ /* 0x000fe400078ec0ff */
[----:B------:R-:W-:Y:S02]  /*0440*/  @!P2 LOP3.LUT R21, R9, 0x7ff00000, RZ, 0xc0, !PT ;  /* 0x7ff000000915a812 */ /* 0x000fe400078ec0ff */
[----:B------:R-:W-:Y:S01]  /*0450*/  DMUL R18, R16, R8 ;  /* 0x0000000810127228 */ /* 0x000fe20000000000 */
[----:B------:R-:W-:Y:S02]  /*0460*/  VIADD R22, R20, 0xffffffff ;  /* 0xffffffff14167836 */ /* 0x000fe40000000000 */
[----:B------:R-:W-:-:S05]  /*0470*/  VIADD R13, R21, 0xffffffff ;  /* 0xffffffff150d7836 */ /* 0x000fca0000000000 */
[----:B------:R-:W-:Y:S01]  /*0480*/  DFMA R14, R18, -R2, R8 ;  /* 0x80000002120e722b */ /* 0x000fe20000000008 */
[----:B------:R-:W-:-:S04]  /*0490*/  ISETP.GT.U32.AND P0, PT, R13, 0x7feffffe, PT ;  /* 0x7feffffe0d00780c */ /* 0x000fc80003f04070 */
[----:B------:R-:W-:-:S03]  /*04a0*/  ISETP.GT.U32.OR P0, PT, R22, 0x7feffffe, P0 ;  /* 0x7feffffe1600780c */ /* 0x000fc60000704470 */
[----:B------:R-:W-:-:S10]  /*04b0*/  DFMA R14, R16, R14, R18 ;  /* 0x0000000e100e722b */ /* 0x000fd40000000012 */
[----:B------:R-:W-:Y:S05]  /*04c0*/  @P0 BRA `(.L_x_3) ;  /* 0x00000000006c0947 */ /* 0x000fea0003800000 */
[----:B------:R-:W-:-:S04]  /*04d0*/  LOP3.LUT R16, R5, 0x7ff00000, RZ, 0xc0, !PT ;  /* 0x7ff0000005107812 */ /* 0x000fc800078ec0ff */
[CC--:B------:R-:W-:Y:S02]  /*04e0*/  VIADDMNMX R6, R11.reuse, -R16.reuse, 0xb9600000, !PT ;  /* 0xb96000000b067446 */ /* 0x0c0fe40007800910 */
[----:B------:R-:W-:Y:S02]  /*04f0*/  ISETP.GE.U32.AND P0, PT, R11, R16, PT ;  /* 0x000000100b00720c */ /* 0x000fe40003f06070 */
[----:B------:R-:W-:Y:S02]  /*0500*/  VIMNMX R6, PT, PT, R6, 0x46a00000, PT ;  /* 0x46a0000006067848 */ /* 0x000fe40003fe0100 */
[----:B------:R-:W-:-:S05]  /*0510*/  SEL R11, R12, 0x63400000, !P0 ;  /* 0x634000000c0b7807 */ /* 0x000fca0004000000 */
[----:B------:R-:W-:Y:S02]  /*0520*/  IMAD.IADD R11, R6, 0x1, -R11 ;  /* 0x00000001060b7824 */ /* 0x000fe400078e0a0b */
[----:B------:R-:W-:Y:S02]  /*0530*/  IMAD.MOV.U32 R6, RZ, RZ, RZ ;  /* 0x000000ffff067224 */ /* 0x000fe400078e00ff */
[----:B------:R-:W-:-:S06]  /*0540*/  VIADD R7, R11, 0x7fe00000 ;  /* 0x7fe000000b077836 */ /* 0x000fcc0000000000 */
[----:B------:R-:W-:-:S10]  /*0550*/  DMUL R12, R14, R6 ;  /* 0x000000060e0c7228 */ /* 0x000fd40000000000 */
[----:B------:R-:W-:-:S13]  /*0560*/  FSETP.GTU.AND P0, PT, |R13|, 1.469367938527859385e-39, PT ;  /* 0x001000000d00780b */ /* 0x000fda0003f0c200 */
[----:B------:R-:W-:Y:S05]  /*0570*/  @P0 BRA `(.L_x_4) ;  /* 0x0000000000940947 */ /* 0x000fea0003800000 */
[----:B------:R-:W-:Y:S01]  /*0580*/  DFMA R2, R14, -R2, R8 ;  /* 0x800000020e02722b */ /* 0x000fe20000000008 */
[----:B------:R-:W-:-:S09]  /*0590*/  IMAD.MOV.U32 R6, RZ, RZ, RZ ;  /* 0x000000ffff067224 */ /* 0x000fd200078e00ff */
[C---:B------:R-:W-:Y:S02]  /*05a0*/  FSETP.NEU.AND P0, PT, R3.reuse, RZ, PT ;  /* 0x000000ff0300720b */ /* 0x040fe40003f0d000 */
[----:B------:R-:W-:-:S04]  /*05b0*/  LOP3.LUT R5, R3, 0x80000000, R5, 0x48, !PT ;  /* 0x8000000003057812 */ /* 0x000fc800078e4805 */
[----:B------:R-:W-:-:S07]  /*05c0*/  LOP3.LUT R7, R5, R7, RZ, 0xfc, !PT ;  /* 0x0000000705077212 */ /* 0x000fce00078efcff */
[----:B------:R-:W-:Y:S05]  /*05d0*/  @!P0 BRA `(.L_x_4) ;  /* 0x00000000007c8947 */ /* 0x000fea0003800000 */
[----:B------:R-:W-:Y:S01]  /*05e0*/  IMAD.MOV R3, RZ, RZ, -R11 ;  /* 0x000000ffff037224 */ /* 0x000fe200078e0a0b */
[----:B------:R-:W-:Y:S01]  /*05f0*/  DMUL.RP R6, R14, R6 ;  /* 0x000000060e067228 */ /* 0x000fe20000008000 */
[----:B------:R-:W-:Y:S01]  /*0600*/  IMAD.MOV.U32 R2, RZ, RZ, RZ ;  /* 0x000000ffff027224 */ /* 0x000fe200078e00ff */
[----:B------:R-:W-:-:S05]  /*0610*/  IADD3 R11, PT, PT, -R11, -0x43300000, RZ ;  /* 0xbcd000000b0b7810 */ /* 0x000fca0007ffe1ff */
[----:B------:R-:W-:-:S03]  /*0620*/  DFMA R2, R12, -R2, R14 ;  /* 0x800000020c02722b */ /* 0x000fc6000000000e */
[----:B------:R-:W-:-:S07]  /*0630*/  LOP3.LUT R5, R7, R5, RZ, 0x3c, !PT ;  /* 0x0000000507057212 */ /* 0x000fce00078e3cff */
[----:B------:R-:W-:-:S04]  /*0640*/  FSETP.NEU.AND P0, PT, |R3|, R11, PT ;  /* 0x0000000b0300720b */ /* 0x000fc80003f0d200 */
[----:B------:R-:W-:Y:S02]  /*0650*/  FSEL R12, R6, R12, !P0 ;  /* 0x0000000c060c7208 */ /* 0x000fe40004000000 */
[----:B------:R-:W-:Y:S01]  /*0660*/  FSEL R13, R5, R13, !P0 ;  /* 0x0000000d050d7208 */ /* 0x000fe20004000000 */
[----:B------:R-:W-:Y:S06]  /*0670*/  BRA `(.L_x_4) ;  /* 0x0000000000547947 */ /* 0x000fec0003800000 */
.L_x_3:
[----:B------:R-:W-:-:S14]  /*0680*/  DSETP.NAN.AND P0, PT, R6, R6, PT ;  /* 0x000000060600722a */ /* 0x000fdc0003f08000 */
[----:B------:R-:W-:Y:S05]  /*0690*/  @P0 BRA `(.L_x_5) ;  /* 0x0000000000440947 */ /* 0x000fea0003800000 */
[----:B------:R-:W-:-:S14]  /*06a0*/  DSETP.NAN.AND P0, PT, R4, R4, PT ;  /* 0x000000040400722a */ /* 0x000fdc0003f08000 */
[----:B------:R-:W-:Y:S05]  /*06b0*/  @P0 BRA `(.L_x_6) ;  /* 0x0000000000300947 */ /* 0x000fea0003800000 */
[----:B------:R-:W-:Y:S01]  /*06c0*/  ISETP.NE.AND P0, PT, R21, R20, PT ;  /* 0x000000141500720c */ /* 0x000fe20003f05270 */
[----:B------:R-:W-:Y:S02]  /*06d0*/  IMAD.MOV.U32 R12, RZ, RZ, 0x0 ;  /* 0x00000000ff0c7424 */ /* 0x000fe400078e00ff */
[----:B------:R-:W-:-:S10]  /*06e0*/  IMAD.MOV.U32 R13, RZ, RZ, -0x80000 ;  /* 0xfff80000ff0d7424 */ /* 0x000fd400078e00ff */
[----:B------:R-:W-:Y:S05]  /*06f0*/  @!P0 BRA `(.L_x_4) ;  /* 0x0000000000348947 */ /* 0x000fea0003800000 */
[----:B------:R-:W-:Y:S02]  /*0700*/  ISETP.NE.AND P0, PT, R21, 0x7ff00000, PT ;  /* 0x7ff000001500780c */ /* 0x000fe40003f05270 */
[----:B------:R-:W-:Y:S02]  /*0710*/  LOP3.LUT R13, R7, 0x80000000, R5, 0x48, !PT ;  /* 0x80000000070d7812 */ /* 0x000fe400078e4805 */
[----:B------:R-:W-:-:S13]  /*0720*/  ISETP.EQ.OR P0, PT, R20, RZ, !P0 ;  /* 0x000000ff1400720c */ /* 0x000fda0004702670 */
[----:B------:R-:W-:Y:S01]  /*0730*/  @P0 LOP3.LUT R2, R13, 0x7ff00000, RZ, 0xfc, !PT ;  /* 0x7ff000000d020812 */ /* 0x000fe200078efcff */
[----:B------:R-:W-:Y:S02]  /*0740*/  @!P0 IMAD.MOV.U32 R12, RZ, RZ, RZ ;  /* 0x000000ffff0c8224 */ /* 0x000fe400078e00ff */
[----:B------:R-:W-:Y:S02]  /*0750*/  @P0 IMAD.MOV.U32 R12, RZ, RZ, RZ ;  /* 0x000000ffff0c0224 */ /* 0x000fe400078e00ff */
[----:B------:R-:W-:Y:S01]  /*0760*/  @P0 IMAD.MOV.U32 R13, RZ, RZ, R2 ;  /* 0x000000ffff0d0224 */ /* 0x000fe200078e0002 */
[----:B------:R-:W-:Y:S06]  /*0770*/  BRA `(.L_x_4) ;  /* 0x0000000000147947 */ /* 0x000fec0003800000 */
.L_x_6:
[----:B------:R-:W-:Y:S01]  /*0780*/  LOP3.LUT R13, R5, 0x80000, RZ, 0xfc, !PT ;  /* 0x00080000050d7812 */ /* 0x000fe200078efcff */
[----:B------:R-:W-:Y:S01]  /*0790*/  IMAD.MOV.U32 R12, RZ, RZ, R4 ;  /* 0x000000ffff0c7224 */ /* 0x000fe200078e0004 */
[----:B------:R-:W-:Y:S06]  /*07a0*/  BRA `(.L_x_4) ;  /* 0x0000000000087947 */ /* 0x000fec0003800000 */
.L_x_5:
[----:B------:R-:W-:Y:S01]  /*07b0*/  LOP3.LUT R13, R7, 0x80000, RZ, 0xfc, !PT ;  /* 0x00080000070d7812 */ /* 0x000fe200078efcff */
[----:B------:R-:W-:-:S07]  /*07c0*/  IMAD.MOV.U32 R12, RZ, RZ, R6 ;  /* 0x000000ffff0c7224 */ /* 0x000fce00078e0006 */
.L_x_4:
[----:B------:R-:W-:Y:S05]  /*07d0*/  BSYNC.RECONVERGENT B1 ;  /* 0x0000000000017941 */ /* 0x000fea0003800200 */
.L_x_2:
[----:B------:R-:W-:Y:S02]  /*07e0*/  IMAD.MOV.U32 R11, RZ, RZ, 0x0 ;  /* 0x00000000ff0b7424 */ /* 0x000fe400078e00ff */
[----:B------:R-:W-:Y:S02]  /*07f0*/  IMAD.MOV.U32 R2, RZ, RZ, R12 ;  /* 0x000000ffff027224 */ /* 0x000fe400078e000c */
[----:B------:R-:W-:Y:S01]  /*0800*/  IMAD.MOV.U32 R3, RZ, RZ, R13 ;  /* 0x000000ffff037224 */ /* 0x000fe200078e000d */
[----:B------:R-:W-:Y:S06]  /*0810*/  RET.REL.NODEC R10 `(_Z13divide_kernelPdS_S_i) ;  /* 0xfffffff40af87950 */ /* 0x000fec0003c3ffff */
.L_x_7:
[----:B------:R-:W-:-:S00]  /*0820*/  BRA `(.L_x_7) ;  /* 0xfffffffc00fc7947 */ /* 0x000fc0000383ffff */
[----:B------:R-:W-:-:S00]  /*0830*/  NOP ;  /* 0x0000000000007918 */ /* 0x000fc00000000000 */
        /* <DEDUP_REMOVED lines=12> */
.L_x_11:


//--------------------- .text._Z15multiply_kernelPdS_S_i --------------------------
	.section	.text._Z15multiply_kernelPdS_S_i,"ax",@progbits
	.align	128
        .global         _Z15multiply_kernelPdS_S_i
        .type           _Z15multiply_kernelPdS_S_i,@function
        .size           _Z15multiply_kernelPdS_S_i,(.L_x_13 - _Z15multiply_kernelPdS_S_i)
        .other          _Z15multiply_kernelPdS_S_i,@"STO_CUDA_ENTRY STV_DEFAULT"
_Z15multiply_kernelPdS_S_i:
.text._Z15multiply_kernelPdS_S_i:
        /* <DEDUP_REMOVED lines=10> */
[----:B------:R-:W2:Y:S08]  /*00a0*/  LDC.64 R4, c[0x0][0x388] ;  /* 0x0000e200ff047b82 */ /* 0x000eb00000000a00 */
[----:B------:R-:W3:Y:S01]  /*00b0*/  LDC.64 R8, c[0x0][0x390] ;  /* 0x0000e400ff087b82 */ /* 0x000ee20000000a00 */
[----:B0-----:R-:W-:-:S06]  /*00c0*/  IMAD.WIDE R2, R11, 0x8, R2 ;  /* 0x000000080b027825 */ /* 0x001fcc00078e0202 */
[----:B-1----:R-:W4:Y:S01]  /*00d0*/  LDG.E.64 R2, desc[UR4][R2.64] ;  /* 0x0000000402027981 */ /* 0x002f22000c1e1b00 */
[----:B--2---:R-:W-:-:S06]  /*00e0*/  IMAD.WIDE R4, R11, 0x8, R4 ;  /* 0x000000080b047825 */ /* 0x004fcc00078e0204 */
[----:B------:R-:W4:Y:S01]  /*00f0*/  LDG.E.64 R4, desc[UR4][R4.64] ;  /* 0x0000000404047981 */ /* 0x000f22000c1e1b00 */
[----:B---3--:R-:W-:Y:S01]  /*0100*/  IMAD.WIDE R8, R11, 0x8, R8 ;  /* 0x000000080b087825 */ /* 0x008fe200078e0208 */
[----:B----4-:R-:W-:-:S07]  /*0110*/  DMUL R6, R2, R4 ;  /* 0x0000000402067228 */ /* 0x010fce0000000000 */
[----:B------:R-:W-:Y:S01]  /*0120*/  STG.E.64 desc[UR4][R8.64], R6 ;  /* 0x0000000608007986 */ /* 0x000fe2000c101b04 */
[----:B------:R-:W-:Y:S05]  /*0130*/  EXIT ;  /* 0x000000000000794d */ /* 0x000fea0003800000 */
.L_x_8:
        /* <DEDUP_REMOVED lines=12> */
.L_x_13:


//--------------------- .text._Z16substract_kernelPdS_S_i --------------------------
	.section	.text._Z16substract_kernelPdS_S_i,"ax",@progbits
	.align	128
        .global         _Z16substract_kernelPdS_S_i
        .type           _Z16substract_kernelPdS_S_i,@function
        .size           _Z16substract_kernelPdS_S_i,(.L_x_14 - _Z16substract_kernelPdS_S_i)
        .other          _Z16substract_kernelPdS_S_i,@"STO_CUDA_ENTRY STV_DEFAULT"
_Z16substract_kernelPdS_S_i:
.text._Z16substract_kernelPdS_S_i:
        /* <DEDUP_REMOVED lines=17> */
[----:B----4-:R-:W-:-:S07]  /*0110*/  DADD R6, R2, -R4 ;  /* 0x0000000002067229 */ /* 0x010fce0000000804 */
[----:B------:R-:W-:Y:S01]  /*0120*/  STG.E.64 desc[UR4][R8.64], R6 ;  /* 0x0000000608007986 */ /* 0x000fe2000c101b04 */
[----:B------:R-:W-:Y:S05]  /*0130*/  EXIT ;  /* 0x000000000000794d */ /* 0x000fea0003800000 */
.L_x_9:
        /* <DEDUP_REMOVED lines=12> */
.L_x_14:


//--------------------- .text._Z10add_kernelPdS_S_i --------------------------
	.section	.text._Z10add_kernelPdS_S_i,"ax",@progbits
	.align	128
        .global         _Z10add_kernelPdS_S_i
        .type           _Z10add_kernelPdS_S_i,@function
        .size           _Z10add_kernelPdS_S_i,(.L_x_15 - _Z10add_kernelPdS_S_i)
        .other          _Z10add_kernelPdS_S_i,@"STO_CUDA_ENTRY STV_DEFAULT"
_Z10add_kernelPdS_S_i:
.text._Z10add_kernelPdS_S_i:
        /* <DEDUP_REMOVED lines=17> */
[----:B----4-:R-:W-:-:S07]  /*0110*/  DADD R6, R2, R4 ;  /* 0x0000000002067229 */ /* 0x010fce0000000004 */
[----:B------:R-:W-:Y:S01]  /*0120*/  STG.E.64 desc[UR4][R8.64], R6 ;  /* 0x0000000608007986 */ /* 0x000fe2000c101b04 */
[----:B------:R-:W-:Y:S05]  /*0130*/  EXIT ;  /* 0x000000000000794d */ /* 0x000fea0003800000 */
.L_x_10:
        /* <DEDUP_REMOVED lines=12> */
.L_x_15:


//--------------------- .nv.shared.reserved.0     --------------------------
	.section	.nv.shared.reserved.0,"aw",@nobits
	.weak		__nv_reservedSMEM_offset_0_alias
	.size		__nv_reservedSMEM_offset_0_alias, 0, 64
	.other		__nv_reservedSMEM_offset_0_alias,@"STO_CUDA_RESERVED_SHARED STV_DEFAULT"
__nv_reservedSMEM_offset_0_alias:
	.zero		0
	.zero		64


//--------------------- .nv.constant0._Z13divide_kernelPdS_S_i --------------------------
	.section	.nv.constant0._Z13divide_kernelPdS_S_i,"a",@progbits
	.sectionflags	@""
	.align	4
.nv.constant0._Z13divide_kernelPdS_S_i:
	.zero		924


//--------------------- .nv.constant0._Z15multiply_kernelPdS_S_i --------------------------
	.section	.nv.constant0._Z15multiply_kernelPdS_S_i,"a",@progbits
	.sectionflags	@""
	.align	4
.nv.constant0._Z15multiply_kernelPdS_S_i:
	.zero		924


//--------------------- .nv.constant0._Z16substract_kernelPdS_S_i --------------------------
	.section	.nv.constant0._Z16substract_kernelPdS_S_i,"a",@progbits
	.sectionflags	@""
	.align	4
.nv.constant0._Z16substract_kernelPdS_S_i:
	.zero		924


//--------------------- .nv.constant0._Z10add_kernelPdS_S_i --------------------------
	.section	.nv.constant0._Z10add_kernelPdS_S_i,"a",@progbits
	.sectionflags	@""
	.align	4
.nv.constant0._Z10add_kernelPdS_S_i:
	.zero		924


//--------------------- SYMBOLS --------------------------

	.type		.nv.reservedSmem.offset0,@object
	.size		.nv.reservedSmem.offset0,0x4
